//
// Generated by NVIDIA NVVM Compiler
//
// Compiler Build ID: CL-36424714
// Cuda compilation tools, release 13.0, V13.0.88
// Based on NVVM 20.0.0
//

.version 9.0
.target sm_100
.address_size 64

	// .globl	_ZN6K1gemm11kernel_gemmEiifPKfS1_fPf
.const .align 4 .b8 _ZN6K1gemm2cAE[8192];
.const .align 4 .b8 _ZN6K1gemm2cBE[50176];

.visible .entry _ZN6K1gemm11kernel_gemmEiifPKfS1_fPf(
	.param .u32 _ZN6K1gemm11kernel_gemmEiifPKfS1_fPf_param_0,
	.param .u32 _ZN6K1gemm11kernel_gemmEiifPKfS1_fPf_param_1,
	.param .f32 _ZN6K1gemm11kernel_gemmEiifPKfS1_fPf_param_2,
	.param .u64 .ptr .align 1 _ZN6K1gemm11kernel_gemmEiifPKfS1_fPf_param_3,
	.param .u64 .ptr .align 1 _ZN6K1gemm11kernel_gemmEiifPKfS1_fPf_param_4,
	.param .f32 _ZN6K1gemm11kernel_gemmEiifPKfS1_fPf_param_5,
	.param .u64 .ptr .align 1 _ZN6K1gemm11kernel_gemmEiifPKfS1_fPf_param_6
)
{
	.reg .pred 	%p<5>;
	.reg .b32 	%r<13>;
	.reg .b32 	%f<9>;
	.reg .b64 	%rd<13>;

	ld.param.u32 	%r4, [_ZN6K1gemm11kernel_gemmEiifPKfS1_fPf_param_0];
	ld.param.u32 	%r3, [_ZN6K1gemm11kernel_gemmEiifPKfS1_fPf_param_1];
	ld.param.f32 	%f2, [_ZN6K1gemm11kernel_gemmEiifPKfS1_fPf_param_2];
	ld.param.f32 	%f3, [_ZN6K1gemm11kernel_gemmEiifPKfS1_fPf_param_5];
	ld.param.u64 	%rd2, [_ZN6K1gemm11kernel_gemmEiifPKfS1_fPf_param_6];
	cvta.to.global.u64 	%rd1, %rd2;
	mov.u32 	%r5, %tid.y;
	mov.u32 	%r6, %tid.x;
	mov.u32 	%r7, %ctaid.y;
	shl.b32 	%r8, %r7, 4;
	add.s32 	%r1, %r8, %r5;
	mov.u32 	%r9, %ctaid.x;
	shl.b32 	%r10, %r9, 4;
	add.s32 	%r2, %r10, %r6;
	setp.ge.s32 	%p1, %r1, %r4;
	setp.ge.s32 	%p2, %r2, %r3;
	or.pred  	%p3, %p1, %p2;
	@%p3 bra 	$L__BB0_4;
	mul.wide.u32 	%rd3, %r1, 4;
	mov.u64 	%rd4, _ZN6K1gemm2cAE;
	add.s64 	%rd5, %rd4, %rd3;
	ld.const.f32 	%f4, [%rd5];
	mul.wide.s32 	%rd6, %r2, 4;
	mov.u64 	%rd7, _ZN6K1gemm2cBE;
	add.s64 	%rd8, %rd7, %rd6;
	ld.const.f32 	%f5, [%rd8];
	mul.f32 	%f6, %f4, %f5;
	mul.f32 	%f1, %f2, %f6;
	setp.eq.f32 	%p4, %f3, 0f00000000;
	@%p4 bra 	$L__BB0_3;
	mad.lo.s32 	%r12, %r3, %r1, %r2;
	mul.wide.s32 	%rd11, %r12, 4;
	add.s64 	%rd12, %rd1, %rd11;
	ld.global.f32 	%f7, [%rd12];
	fma.rn.f32 	%f8, %f3, %f7, %f1;
	st.global.f32 	[%rd12], %f8;
	bra.uni 	$L__BB0_4;
$L__BB0_3:
	mad.lo.s32 	%r11, %r3, %r1, %r2;
	mul.wide.s32 	%rd9, %r11, 4;
	add.s64 	%rd10, %rd1, %rd9;
	st.global.f32 	[%rd10], %f1;
$L__BB0_4:
	ret;

}


// ===== COMPILED SASS (sm_100) =====

	.target	sm_100

	.elftype	@"ET_EXEC"


//--------------------- .note.nv.tkinfo           --------------------------
	.section	.note.nv.tkinfo,"",@"SHT_NOTE"
	.sectionflags	@"SHF_NOTE_NV_TKINFO"
	.tkinfo
        /*0018*/ 	.word	0x00000002
        /*0030*/ 	.string	""
        /*0030*/ 	.string	"ptxas"
        /*0030*/ 	.string	"Cuda compilation tools, release 13.0, V13.0.88"
        /*0030*/ 	.string	"Build cuda_13.0.r13.0/compiler.36424714_0"
        /*0030*/ 	.string	"-arch sm_100 -m 64 "



//--------------------- .note.nv.cuinfo           --------------------------
	.section	.note.nv.cuinfo,"",@"SHT_NOTE"
	.sectionflags	@"SHF_NOTE_NV_CUINFO"
        /*0018*/ 	.short	0x0002
        /*001a*/ 	.short	0x0064
        /*001c*/ 	.short	0x0082
	.zero		2


//--------------------- .nv.info                  --------------------------
	.section	.nv.info,"",@"SHT_CUDA_INFO"
	.align	4


	//----- nvinfo : EIATTR_REGCOUNT
	.align		4
        /*0000*/ 	.byte	0x04, 0x2f
        /*0002*/ 	.short	(.L_3 - .L_2)
	.align		4
.L_2:
        /*0004*/ 	.word	index@(_ZN6K1gemm11kernel_gemmEiifPKfS1_fPf)
        /*0008*/ 	.word	0x0000000c


	//----- nvinfo : EIATTR_FRAME_SIZE
	.align		4
.L_3:
        /*000c*/ 	.byte	0x04, 0x11
        /*000e*/ 	.short	(.L_5 - .L_4)
	.align		4
.L_4:
        /*0010*/ 	.word	index@(_ZN6K1gemm11kernel_gemmEiifPKfS1_fPf)
        /*0014*/ 	.word	0x00000000


	//----- nvinfo : EIATTR_MIN_STACK_SIZE
	.align		4
.L_5:
        /*0018*/ 	.byte	0x04, 0x12
        /*001a*/ 	.short	(.L_7 - .L_6)
	.align		4
.L_6:
        /*001c*/ 	.word	index@(_ZN6K1gemm11kernel_gemmEiifPKfS1_fPf)
        /*0020*/ 	.word	0x00000000
.L_7:


//--------------------- .nv.compat                --------------------------
	.section	.nv.compat,"",@"SHT_CUDA_COMPAT_INFO"
	.align	4
        /*0000*/ 	.byte	0x02, 0x09, 0x00, 0x00, 0x02, 0x02, 0x01, 0x00, 0x02, 0x05, 0x05, 0x00, 0x03, 0x07, 0x01, 0x01
        /*0010*/ 	.byte	0x02, 0x03, 0x00, 0x00, 0x02, 0x06, 0x01, 0x00, 0x04, 0x0b, 0x08, 0x00, 0x09, 0x00, 0x00, 0x00
        /*0020*/ 	.byte	0x00, 0x00, 0x00, 0x00


//--------------------- .nv.info._ZN6K1gemm11kernel_gemmEiifPKfS1_fPf --------------------------
	.section	.nv.info._ZN6K1gemm11kernel_gemmEiifPKfS1_fPf,"",@"SHT_CUDA_INFO"
	.sectionflags	@""
	.align	4


	//----- nvinfo : EIATTR_CUDA_API_VERSION
	.align		4
        /*0000*/ 	.byte	0x04, 0x37
        /*0002*/ 	.short	(.L_9 - .L_8)
.L_8:
        /*0004*/ 	.word	0x00000082


	//----- nvinfo : EIATTR_KPARAM_INFO
	.align		4
.L_9:
        /*0008*/ 	.byte	0x04, 0x17
        /*000a*/ 	.short	(.L_11 - .L_10)
.L_10:
        /*000c*/ 	.word	0x00000000
        /*0010*/ 	.short	0x0006
        /*0012*/ 	.short	0x0028
        /*0014*/ 	.byte	0x00, 0xf5, 0x21, 0x00


	//----- nvinfo : EIATTR_KPARAM_INFO
	.align		4
.L_11:
        /*0018*/ 	.byte	0x04, 0x17
        /*001a*/ 	.short	(.L_13 - .L_12)
.L_12:
        /*001c*/ 	.word	0x00000000
        /*0020*/ 	.short	0x0005
        /*0022*/ 	.short	0x0020
        /*0024*/ 	.byte	0x00, 0xf0, 0x11, 0x00


	//----- nvinfo : EIATTR_KPARAM_INFO
	.align		4
.L_13:
        /*0028*/ 	.byte	0x04, 0x17
        /*002a*/ 	.short	(.L_15 - .L_14)
.L_14:
        /*002c*/ 	.word	0x00000000
        /*0030*/ 	.short	0x0004
        /*0032*/ 	.short	0x0018
        /*0034*/ 	.byte	0x00, 0xf5, 0x21, 0x00


	//----- nvinfo : EIATTR_KPARAM_INFO
	.align		4
.L_15:
        /*0038*/ 	.byte	0x04, 0x17
        /*003a*/ 	.short	(.L_17 - .L_16)
.L_16:
        /*003c*/ 	.word	0x00000000
        /*0040*/ 	.short	0x0003
        /*0042*/ 	.short	0x0010
        /*0044*/ 	.byte	0x00, 0xf5, 0x21, 0x00


	//----- nvinfo : EIATTR_KPARAM_INFO
	.align		4
.L_17:
        /*0048*/ 	.byte	0x04, 0x17
        /*004a*/ 	.short	(.L_19 - .L_18)
.L_18:
        /*004c*/ 	.word	0x00000000
        /*0050*/ 	.short	0x0002
        /*0052*/ 	.short	0x0008
        /*0054*/ 	.byte	0x00, 0xf0, 0x11, 0x00


	//----- nvinfo : EIATTR_KPARAM_INFO
	.align		4
.L_19:
        /*0058*/ 	.byte	0x04, 0x17
        /*005a*/ 	.short	(.L_21 - .L_20)
.L_20:
        /*005c*/ 	.word	0x00000000
        /*0060*/ 	.short	0x0001
        /*0062*/ 	.short	0x0004
        /*0064*/ 	.byte	0x00, 0xf0, 0x11, 0x00


	//----- nvinfo : EIATTR_KPARAM_INFO
	.align		4
.L_21:
        /*0068*/ 	.byte	0x04, 0x17
        /*006a*/ 	.short	(.L_23 - .L_22)
.L_22:
        /*006c*/ 	.word	0x00000000
        /*0070*/ 	.short	0x0000
        /*0072*/ 	.short	0x0000
        /*0074*/ 	.byte	0x00, 0xf0, 0x11, 0x00


	//----- nvinfo : EIATTR_SPARSE_MMA_MASK
	.align		4
.L_23:
        /*0078*/ 	.byte	0x03, 0x50
        /*007a*/ 	.short	0x0000


	//----- nvinfo : EIATTR_MAXREG_COUNT
	.align		4
        /*007c*/ 	.byte	0x03, 0x1b
        /*007e*/ 	.short	0x00ff


	//----- nvinfo : EIATTR_MERCURY_ISA_VERSION
	.align		4
        /*0080*/ 	.byte	0x03, 0x5f
        /*0082*/ 	.short	0x0101


	//----- nvinfo : EIATTR_VRC_CTA_INIT_COUNT
	.align		4
        /*0084*/ 	.byte	0x02, 0x4a
	.zero		1
	.zero		1


	//----- nvinfo : EIATTR_EXIT_INSTR_OFFSETS
	.align		4
        /*0088*/ 	.byte	0x04, 0x1c
        /*008a*/ 	.short	(.L_25 - .L_24)


	//   ....[0]....
.L_24:
        /*008c*/ 	.word	0x000000a0


	//   ....[1]....
        /*0090*/ 	.word	0x000001c0


	//   ....[2]....
        /*0094*/ 	.word	0x00000210


	//----- nvinfo : EIATTR_CBANK_PARAM_SIZE
	.align		4
.L_25:
        /*0098*/ 	.byte	0x03, 0x19
        /*009a*/ 	.short	0x0030


	//----- nvinfo : EIATTR_PARAM_CBANK
	.align		4
        /*009c*/ 	.byte	0x04, 0x0a
        /*009e*/ 	.short	(.L_27 - .L_26)
	.align		4
.L_26:
        /*00a0*/ 	.word	index@(.nv.constant0._ZN6K1gemm11kernel_gemmEiifPKfS1_fPf)
        /*00a4*/ 	.short	0x0380
        /*00a6*/ 	.short	0x0030


	//----- nvinfo : EIATTR_SW_WAR
	.align		4
.L_27:
        /*00a8*/ 	.byte	0x04, 0x36
        /*00aa*/ 	.short	(.L_29 - .L_28)
.L_28:
        /*00ac*/ 	.word	0x00000008
.L_29:


//--------------------- .nv.callgraph             --------------------------
	.section	.nv.callgraph,"",@"SHT_CUDA_CALLGRAPH"
	.align	4
	.sectionentsize	8
	.align		4
        /*0000*/ 	.word	0x00000000
	.align		4
        /*0004*/ 	.word	0xffffffff
	.align		4
        /*0008*/ 	.word	0x00000000
	.align		4
        /*000c*/ 	.word	0xfffffffe
	.align		4
        /*0010*/ 	.word	0x00000000
	.align		4
        /*0014*/ 	.word	0xfffffffd
	.align		4
        /*0018*/ 	.word	0x00000000
	.align		4
        /*001c*/ 	.word	0xfffffffc


//--------------------- .nv.constant3             --------------------------
	.section	.nv.constant3,"a",@progbits
	.align	4
.nv.constant3:
	.type		_ZN6K1gemm2cAE,@object
	.size		_ZN6K1gemm2cAE,(_ZN6K1gemm2cBE - _ZN6K1gemm2cAE)
_ZN6K1gemm2cAE:
	.zero		8192
	.type		_ZN6K1gemm2cBE,@object
	.size		_ZN6K1gemm2cBE,(.L_1 - _ZN6K1gemm2cBE)
_ZN6K1gemm2cBE:
	.zero		50176
.L_1:


//--------------------- .text._ZN6K1gemm11kernel_gemmEiifPKfS1_fPf --------------------------
	.section	.text._ZN6K1gemm11kernel_gemmEiifPKfS1_fPf,"ax",@progbits
	.align	128
        .global         _ZN6K1gemm11kernel_gemmEiifPKfS1_fPf
        .type           _ZN6K1gemm11kernel_gemmEiifPKfS1_fPf,@function
        .size           _ZN6K1gemm11kernel_gemmEiifPKfS1_fPf,(.L_x_1 - _ZN6K1gemm11kernel_gemmEiifPKfS1_fPf)
        .other          _ZN6K1gemm11kernel_gemmEiifPKfS1_fPf,@"STO_CUDA_ENTRY STV_DEFAULT"
_ZN6K1gemm11kernel_gemmEiifPKfS1_fPf:
.text._ZN6K1gemm11kernel_gemmEiifPKfS1_fPf:
[----:B------:R-:W-:Y:S01]  /*0000*/  LDC R1, c[0x0][0x37c] ;  /* 0x0000df00ff017b82 */ /* 0x000fe20000000800 */
[----:B------:R-:W0:Y:S01]  /*0010*/  S2R R5, SR_TID.X ;  /* 0x0000000000057919 */ /* 0x000e220000002100 */
[----:B------:R-:W1:Y:S01]  /*0020*/  LDCU.64 UR6, c[0x0][0x380] ;  /* 0x00007000ff0677ac */ /* 0x000e620008000a00 */
[----:B------:R-:W0:Y:S01]  /*0030*/  S2R R2, SR_CTAID.X ;  /* 0x0000000000027919 */ /* 0x000e220000002500 */
[----:B------:R-:W2:Y:S01]  /*0040*/  S2R R0, SR_TID.Y ;  /* 0x0000000000007919 */ /* 0x000ea20000002200 */
[----:B------:R-:W2:Y:S01]  /*0050*/  S2R R3, SR_CTAID.Y ;  /* 0x0000000000037919 */ /* 0x000ea20000002600 */
[----:B0-----:R-:W-:-:S04]  /*0060*/  LEA R5, R2, R5, 0x4 ;  /* 0x0000000502057211 */ /* 0x001fc800078e20ff */
[----:B-1----:R-:W-:Y:S02]  /*0070*/  ISETP.GE.AND P0, PT, R5, UR7, PT ;  /* 0x0000000705007c0c */ /* 0x002fe4000bf06270 */
[----:B--2---:R-:W-:-:S04]  /*0080*/  LEA R0, R3, R0, 0x4 ;  /* 0x0000000003007211 */ /* 0x004fc800078e20ff */
[----:B------:R-:W-:-:S13]  /*0090*/  ISETP.GE.OR P0, PT, R0, UR6, P0 ;  /* 0x0000000600007c0c */ /* 0x000fda0008706670 */
[----:B------:R-:W-:Y:S05]  /*00a0*/  @P0 EXIT ;  /* 0x000000000000094d */ /* 0x000fea0003800000 */
[----:B------:R-:W0:Y:S01]  /*00b0*/  LDCU UR8, c[0x0][0x3a0] ;  /* 0x00007400ff0877ac */ /* 0x000e220008000800 */
[----:B------:R-:W1:Y:S01]  /*00c0*/  LDCU.64 UR4, c[0x0][0x358] ;  /* 0x00006b00ff0477ac */ /* 0x000e620008000a00 */
[----:B0-----:R-:W-:-:S13]  /*00d0*/  FSETP.NEU.AND P0, PT, RZ, UR8, PT ;  /* 0x00000008ff007c0b */ /* 0x001fda000bf0d000 */
[----:B------:R-:W0:Y:S01]  /*00e0*/  @P0 LDC.64 R2, c[0x0][0x3a8] ;  /* 0x0000ea00ff020b82 */ /* 0x000e220000000a00 */
[----:B------:R-:W-:-:S04]  /*00f0*/  @P0 IMAD R7, R0, UR7, R5 ;  /* 0x0000000700070c24 */ /* 0x000fc8000f8e0205 */
[----:B0-----:R-:W-:-:S05]  /*0100*/  @P0 IMAD.WIDE R2, R7, 0x4, R2 ;  /* 0x0000000407020825 */ /* 0x001fca00078e0202 */
[----:B-1----:R-:W2:Y:S01]  /*0110*/  @P0 LDG.E R8, desc[UR4][R2.64] ;  /* 0x0000000402080981 */ /* 0x002ea2000c1e1900 */
[----:B------:R-:W-:Y:S01]  /*0120*/  UMOV UR6, 0x2000 ;  /* 0x0000200000067882 */ /* 0x000fe20000000000 */
[----:B------:R-:W-:Y:S02]  /*0130*/  SHF.L.U32 R4, R0, 0x2, RZ ;  /* 0x0000000200047819 */ /* 0x000fe400000006ff */
[----:B------:R-:W-:Y:S01]  /*0140*/  LEA R6, R5, UR6, 0x2 ;  /* 0x0000000605067c11 */ /* 0x000fe2000f8e10ff */
[----:B------:R-:W0:Y:S03]  /*0150*/  LDCU UR6, c[0x0][0x388] ;  /* 0x00007100ff0677ac */ /* 0x000e260008000800 */
[----:B------:R-:W1:Y:S08]  /*0160*/  LDC R4, c[0x3][R4] ;  /* 0x00c0000004047b82 */ /* 0x000e700000000800 */
[----:B------:R-:W1:Y:S02]  /*0170*/  LDC R7, c[0x3][R6] ;  /* 0x00c0000006077b82 */ /* 0x000e640000000800 */
[----:B-1----:R-:W-:-:S04]  /*0180*/  FMUL R7, R4, R7 ;  /* 0x0000000704077220 */ /* 0x002fc80000400000 */
[----:B0-----:R-:W-:-:S04]  /*0190*/  FMUL R7, R7, UR6 ;  /* 0x0000000607077c20 */ /* 0x001fc80008400000 */
[----:B--2---:R-:W-:-:S05]  /*01a0*/  @P0 FFMA R9, R8, UR8, R7 ;  /* 0x0000000808090c23 */ /* 0x004fca0008000007 */
[----:B------:R0:W-:Y:S01]  /*01b0*/  @P0 STG.E desc[UR4][R2.64], R9 ;  /* 0x0000000902000986 */ /* 0x0001e2000c101904 */
[----:B------:R-:W-:Y:S05]  /*01c0*/  @P0 EXIT ;  /* 0x000000000000094d */ /* 0x000fea0003800000 */
[----:B0-----:R-:W0:Y:S01]  /*01d0*/  LDC.64 R2, c[0x0][0x3a8] ;  /* 0x0000ea00ff027b82 */ /* 0x001e220000000a00 */
[----:B------:R-:W-:-:S04]  /*01e0*/  IMAD R5, R0, UR7, R5 ;  /* 0x0000000700057c24 */ /* 0x000fc8000f8e0205 */
[----:B0-----:R-:W-:-:S05]  /*01f0*/  IMAD.WIDE R2, R5, 0x4, R2 ;  /* 0x0000000405027825 */ /* 0x001fca00078e0202 */
[----:B------:R-:W-:Y:S01]  /*0200*/  STG.E desc[UR4][R2.64], R7 ;  /* 0x0000000702007986 */ /* 0x000fe2000c101904 */
[----:B------:R-:W-:Y:S05]  /*0210*/  EXIT ;  /* 0x000000000000794d */ /* 0x000fea0003800000 */
.L_x_0:
[----:B------:R-:W-:-:S00]  /*0220*/  BRA `(.L_x_0) ;  /* 0xfffffffc00fc7947 */ /* 0x000fc0000383ffff */
[----:B------:R-:W-:-:S00]  /*0230*/  NOP ;  /* 0x0000000000007918 */ /* 0x000fc00000000000 */
        /* <DEDUP_REMOVED lines=12> */
.L_x_1:


//--------------------- .nv.shared.reserved.0     --------------------------
	.section	.nv.shared.reserved.0,"aw",@nobits
	.weak		__nv_reservedSMEM_offset_0_alias
	.size		__nv_reservedSMEM_offset_0_alias, 0, 64
	.other		__nv_reservedSMEM_offset_0_alias,@"STO_CUDA_RESERVED_SHARED STV_DEFAULT"
__nv_reservedSMEM_offset_0_alias:
	.zero		0
	.zero		64


//--------------------- .nv.constant0._ZN6K1gemm11kernel_gemmEiifPKfS1_fPf --------------------------
	.section	.nv.constant0._ZN6K1gemm11kernel_gemmEiifPKfS1_fPf,"a",@progbits
	.sectionflags	@""
	.align	4
.nv.constant0._ZN6K1gemm11kernel_gemmEiifPKfS1_fPf:
	.zero		944


//--------------------- SYMBOLS --------------------------

	.type		.nv.reservedSmem.offset0,@object
	.size		.nv.reservedSmem.offset0,0x4
